//
// Generated by NVIDIA NVVM Compiler
//
// Compiler Build ID: CL-36424714
// Cuda compilation tools, release 13.0, V13.0.88
// Based on NVVM 20.0.0
//

.version 9.0
.target sm_100
.address_size 64

	// .globl	_Z22row_calculation_kernelPfS_S_ii

.visible .entry _Z22row_calculation_kernelPfS_S_ii(
	.param .u64 .ptr .align 1 _Z22row_calculation_kernelPfS_S_ii_param_0,
	.param .u64 .ptr .align 1 _Z22row_calculation_kernelPfS_S_ii_param_1,
	.param .u64 .ptr .align 1 _Z22row_calculation_kernelPfS_S_ii_param_2,
	.param .u32 _Z22row_calculation_kernelPfS_S_ii_param_3,
	.param .u32 _Z22row_calculation_kernelPfS_S_ii_param_4
)
{
	.reg .pred 	%p<13>;
	.reg .b32 	%r<81>;
	.reg .b32 	%f<67>;
	.reg .b64 	%rd<48>;

	ld.param.u64 	%rd4, [_Z22row_calculation_kernelPfS_S_ii_param_0];
	ld.param.u64 	%rd5, [_Z22row_calculation_kernelPfS_S_ii_param_1];
	ld.param.u32 	%r44, [_Z22row_calculation_kernelPfS_S_ii_param_3];
	ld.param.u32 	%r45, [_Z22row_calculation_kernelPfS_S_ii_param_4];
	cvta.to.global.u64 	%rd1, %rd5;
	cvta.to.global.u64 	%rd2, %rd4;
	mov.u32 	%r46, %ctaid.x;
	mov.u32 	%r47, %ntid.x;
	mov.u32 	%r48, %tid.x;
	mad.lo.s32 	%r1, %r46, %r47, %r48;
	setp.ge.s32 	%p1, %r1, %r45;
	setp.lt.s32 	%p2, %r44, 1;
	or.pred  	%p3, %p1, %p2;
	@%p3 bra 	$L__BB0_14;
	mul.lo.s32 	%r2, %r44, %r1;
	add.s32 	%r3, %r44, -1;
	and.b32  	%r4, %r44, 7;
	and.b32  	%r5, %r44, 2147483640;
	neg.s32 	%r6, %r5;
	shl.b32 	%r7, %r44, 3;
	mul.lo.s32 	%r8, %r44, 3;
	mul.lo.s32 	%r9, %r44, 7;
	mov.b32 	%r67, 0;
$L__BB0_2:
	setp.lt.u32 	%p4, %r3, 7;
	mov.f32 	%f66, 0f00000000;
	mov.b32 	%r79, 0;
	@%p4 bra 	$L__BB0_5;
	add.s32 	%r76, %r44, %r67;
	shl.b32 	%r51, %r44, 1;
	add.s32 	%r75, %r51, %r67;
	add.s32 	%r74, %r8, %r67;
	shl.b32 	%r52, %r44, 2;
	add.s32 	%r73, %r52, %r67;
	mad.lo.s32 	%r72, %r44, 5, %r67;
	mad.lo.s32 	%r71, %r44, 6, %r67;
	add.s32 	%r70, %r9, %r67;
	mov.f32 	%f66, 0f00000000;
	mov.u32 	%r68, %r2;
	mov.u32 	%r69, %r67;
	mov.u32 	%r77, %r6;
$L__BB0_4:
	.pragma "nounroll";
	mul.wide.s32 	%rd6, %r68, 4;
	add.s64 	%rd7, %rd2, %rd6;
	ld.global.f32 	%f16, [%rd7];
	mul.wide.u32 	%rd8, %r69, 4;
	add.s64 	%rd9, %rd1, %rd8;
	ld.global.f32 	%f17, [%rd9];
	fma.rn.f32 	%f18, %f16, %f17, %f66;
	ld.global.f32 	%f19, [%rd7+4];
	mul.wide.u32 	%rd10, %r76, 4;
	add.s64 	%rd11, %rd1, %rd10;
	ld.global.f32 	%f20, [%rd11];
	fma.rn.f32 	%f21, %f19, %f20, %f18;
	ld.global.f32 	%f22, [%rd7+8];
	mul.wide.u32 	%rd12, %r75, 4;
	add.s64 	%rd13, %rd1, %rd12;
	ld.global.f32 	%f23, [%rd13];
	fma.rn.f32 	%f24, %f22, %f23, %f21;
	ld.global.f32 	%f25, [%rd7+12];
	mul.wide.u32 	%rd14, %r74, 4;
	add.s64 	%rd15, %rd1, %rd14;
	ld.global.f32 	%f26, [%rd15];
	fma.rn.f32 	%f27, %f25, %f26, %f24;
	ld.global.f32 	%f28, [%rd7+16];
	mul.wide.u32 	%rd16, %r73, 4;
	add.s64 	%rd17, %rd1, %rd16;
	ld.global.f32 	%f29, [%rd17];
	fma.rn.f32 	%f30, %f28, %f29, %f27;
	ld.global.f32 	%f31, [%rd7+20];
	mul.wide.u32 	%rd18, %r72, 4;
	add.s64 	%rd19, %rd1, %rd18;
	ld.global.f32 	%f32, [%rd19];
	fma.rn.f32 	%f33, %f31, %f32, %f30;
	ld.global.f32 	%f34, [%rd7+24];
	mul.wide.u32 	%rd20, %r71, 4;
	add.s64 	%rd21, %rd1, %rd20;
	ld.global.f32 	%f35, [%rd21];
	fma.rn.f32 	%f36, %f34, %f35, %f33;
	ld.global.f32 	%f37, [%rd7+28];
	mul.wide.u32 	%rd22, %r70, 4;
	add.s64 	%rd23, %rd1, %rd22;
	ld.global.f32 	%f38, [%rd23];
	fma.rn.f32 	%f66, %f37, %f38, %f36;
	add.s32 	%r77, %r77, 8;
	add.s32 	%r76, %r76, %r7;
	add.s32 	%r75, %r75, %r7;
	add.s32 	%r74, %r74, %r7;
	add.s32 	%r73, %r73, %r7;
	add.s32 	%r72, %r72, %r7;
	add.s32 	%r71, %r71, %r7;
	add.s32 	%r70, %r70, %r7;
	add.s32 	%r69, %r69, %r7;
	add.s32 	%r68, %r68, 8;
	setp.ne.s32 	%p5, %r77, 0;
	mov.u32 	%r79, %r5;
	@%p5 bra 	$L__BB0_4;
$L__BB0_5:
	setp.eq.s32 	%p6, %r4, 0;
	@%p6 bra 	$L__BB0_13;
	add.s32 	%r53, %r4, -1;
	setp.lt.u32 	%p7, %r53, 3;
	@%p7 bra 	$L__BB0_8;
	add.s32 	%r54, %r79, %r2;
	mul.wide.s32 	%rd24, %r54, 4;
	add.s64 	%rd25, %rd2, %rd24;
	ld.global.f32 	%f40, [%rd25];
	mad.lo.s32 	%r55, %r79, %r44, %r67;
	mul.wide.u32 	%rd26, %r55, 4;
	add.s64 	%rd27, %rd1, %rd26;
	ld.global.f32 	%f41, [%rd27];
	fma.rn.f32 	%f42, %f40, %f41, %f66;
	ld.global.f32 	%f43, [%rd25+4];
	add.s32 	%r56, %r55, %r44;
	mul.wide.u32 	%rd28, %r56, 4;
	add.s64 	%rd29, %rd1, %rd28;
	ld.global.f32 	%f44, [%rd29];
	fma.rn.f32 	%f45, %f43, %f44, %f42;
	ld.global.f32 	%f46, [%rd25+8];
	add.s32 	%r57, %r56, %r44;
	mul.wide.u32 	%rd30, %r57, 4;
	add.s64 	%rd31, %rd1, %rd30;
	ld.global.f32 	%f47, [%rd31];
	fma.rn.f32 	%f48, %f46, %f47, %f45;
	ld.global.f32 	%f49, [%rd25+12];
	add.s32 	%r58, %r57, %r44;
	mul.wide.u32 	%rd32, %r58, 4;
	add.s64 	%rd33, %rd1, %rd32;
	ld.global.f32 	%f50, [%rd33];
	fma.rn.f32 	%f66, %f49, %f50, %f48;
	add.s32 	%r79, %r79, 4;
$L__BB0_8:
	and.b32  	%r59, %r44, 3;
	setp.eq.s32 	%p8, %r59, 0;
	@%p8 bra 	$L__BB0_13;
	setp.eq.s32 	%p9, %r59, 1;
	@%p9 bra 	$L__BB0_11;
	add.s32 	%r60, %r79, %r2;
	mul.wide.s32 	%rd34, %r60, 4;
	add.s64 	%rd35, %rd2, %rd34;
	ld.global.f32 	%f52, [%rd35];
	mad.lo.s32 	%r61, %r79, %r44, %r67;
	mul.wide.u32 	%rd36, %r61, 4;
	add.s64 	%rd37, %rd1, %rd36;
	ld.global.f32 	%f53, [%rd37];
	fma.rn.f32 	%f54, %f52, %f53, %f66;
	ld.global.f32 	%f55, [%rd35+4];
	add.s32 	%r62, %r61, %r44;
	mul.wide.u32 	%rd38, %r62, 4;
	add.s64 	%rd39, %rd1, %rd38;
	ld.global.f32 	%f56, [%rd39];
	fma.rn.f32 	%f66, %f55, %f56, %f54;
	add.s32 	%r79, %r79, 2;
$L__BB0_11:
	and.b32  	%r63, %r44, 1;
	setp.eq.b32 	%p10, %r63, 1;
	not.pred 	%p11, %p10;
	@%p11 bra 	$L__BB0_13;
	add.s32 	%r64, %r79, %r2;
	mul.wide.s32 	%rd40, %r64, 4;
	add.s64 	%rd41, %rd2, %rd40;
	ld.global.f32 	%f57, [%rd41];
	mad.lo.s32 	%r65, %r79, %r44, %r67;
	mul.wide.u32 	%rd42, %r65, 4;
	add.s64 	%rd43, %rd1, %rd42;
	ld.global.f32 	%f58, [%rd43];
	fma.rn.f32 	%f66, %f57, %f58, %f66;
$L__BB0_13:
	ld.param.u64 	%rd47, [_Z22row_calculation_kernelPfS_S_ii_param_2];
	add.s32 	%r66, %r67, %r2;
	cvta.to.global.u64 	%rd44, %rd47;
	mul.wide.s32 	%rd45, %r66, 4;
	add.s64 	%rd46, %rd44, %rd45;
	st.global.f32 	[%rd46], %f66;
	add.s32 	%r67, %r67, 1;
	setp.ne.s32 	%p12, %r67, %r44;
	@%p12 bra 	$L__BB0_2;
$L__BB0_14:
	ret;

}


// ===== COMPILED SASS (sm_100) =====

	.target	sm_100

	.elftype	@"ET_EXEC"


//--------------------- .note.nv.tkinfo           --------------------------
	.section	.note.nv.tkinfo,"",@"SHT_NOTE"
	.sectionflags	@"SHF_NOTE_NV_TKINFO"
	.tkinfo
        /*0018*/ 	.word	0x00000002
        /*0030*/ 	.string	""
        /*0030*/ 	.string	"ptxas"
        /*0030*/ 	.string	"Cuda compilation tools, release 13.0, V13.0.88"
        /*0030*/ 	.string	"Build cuda_13.0.r13.0/compiler.36424714_0"
        /*0030*/ 	.string	"-arch sm_100 -m 64 "



//--------------------- .note.nv.cuinfo           --------------------------
	.section	.note.nv.cuinfo,"",@"SHT_NOTE"
	.sectionflags	@"SHF_NOTE_NV_CUINFO"
        /*0018*/ 	.short	0x0002
        /*001a*/ 	.short	0x0064
        /*001c*/ 	.short	0x0082
	.zero		2


//--------------------- .nv.info                  --------------------------
	.section	.nv.info,"",@"SHT_CUDA_INFO"
	.align	4


	//----- nvinfo : EIATTR_REGCOUNT
	.align		4
        /*0000*/ 	.byte	0x04, 0x2f
        /*0002*/ 	.short	(.L_1 - .L_0)
	.align		4
.L_0:
        /*0004*/ 	.word	index@(_Z22row_calculation_kernelPfS_S_ii)
        /*0008*/ 	.word	0x00000020


	//----- nvinfo : EIATTR_FRAME_SIZE
	.align		4
.L_1:
        /*000c*/ 	.byte	0x04, 0x11
        /*000e*/ 	.short	(.L_3 - .L_2)
	.align		4
.L_2:
        /*0010*/ 	.word	index@(_Z22row_calculation_kernelPfS_S_ii)
        /*0014*/ 	.word	0x00000000


	//----- nvinfo : EIATTR_MIN_STACK_SIZE
	.align		4
.L_3:
        /*0018*/ 	.byte	0x04, 0x12
        /*001a*/ 	.short	(.L_5 - .L_4)
	.align		4
.L_4:
        /*001c*/ 	.word	index@(_Z22row_calculation_kernelPfS_S_ii)
        /*0020*/ 	.word	0x00000000
.L_5:


//--------------------- .nv.compat                --------------------------
	.section	.nv.compat,"",@"SHT_CUDA_COMPAT_INFO"
	.align	4
        /*0000*/ 	.byte	0x02, 0x09, 0x00, 0x00, 0x02, 0x02, 0x01, 0x00, 0x02, 0x05, 0x05, 0x00, 0x03, 0x07, 0x01, 0x01
        /*0010*/ 	.byte	0x02, 0x03, 0x00, 0x00, 0x02, 0x06, 0x01, 0x00, 0x04, 0x0b, 0x08, 0x00, 0x09, 0x00, 0x00, 0x00
        /*0020*/ 	.byte	0x00, 0x00, 0x00, 0x00


//--------------------- .nv.info._Z22row_calculation_kernelPfS_S_ii --------------------------
	.section	.nv.info._Z22row_calculation_kernelPfS_S_ii,"",@"SHT_CUDA_INFO"
	.sectionflags	@""
	.align	4


	//----- nvinfo : EIATTR_CUDA_API_VERSION
	.align		4
        /*0000*/ 	.byte	0x04, 0x37
        /*0002*/ 	.short	(.L_7 - .L_6)
.L_6:
        /*0004*/ 	.word	0x00000082


	//----- nvinfo : EIATTR_KPARAM_INFO
	.align		4
.L_7:
        /*0008*/ 	.byte	0x04, 0x17
        /*000a*/ 	.short	(.L_9 - .L_8)
.L_8:
        /*000c*/ 	.word	0x00000000
        /*0010*/ 	.short	0x0004
        /*0012*/ 	.short	0x001c
        /*0014*/ 	.byte	0x00, 0xf0, 0x11, 0x00


	//----- nvinfo : EIATTR_KPARAM_INFO
	.align		4
.L_9:
        /*0018*/ 	.byte	0x04, 0x17
        /*001a*/ 	.short	(.L_11 - .L_10)
.L_10:
        /*001c*/ 	.word	0x00000000
        /*0020*/ 	.short	0x0003
        /*0022*/ 	.short	0x0018
        /*0024*/ 	.byte	0x00, 0xf0, 0x11, 0x00


	//----- nvinfo : EIATTR_KPARAM_INFO
	.align		4
.L_11:
        /*0028*/ 	.byte	0x04, 0x17
        /*002a*/ 	.short	(.L_13 - .L_12)
.L_12:
        /*002c*/ 	.word	0x00000000
        /*0030*/ 	.short	0x0002
        /*0032*/ 	.short	0x0010
        /*0034*/ 	.byte	0x00, 0xf5, 0x21, 0x00


	//----- nvinfo : EIATTR_KPARAM_INFO
	.align		4
.L_13:
        /*0038*/ 	.byte	0x04, 0x17
        /*003a*/ 	.short	(.L_15 - .L_14)
.L_14:
        /*003c*/ 	.word	0x00000000
        /*0040*/ 	.short	0x0001
        /*0042*/ 	.short	0x0008
        /*0044*/ 	.byte	0x00, 0xf5, 0x21, 0x00


	//----- nvinfo : EIATTR_KPARAM_INFO
	.align		4
.L_15:
        /*0048*/ 	.byte	0x04, 0x17
        /*004a*/ 	.short	(.L_17 - .L_16)
.L_16:
        /*004c*/ 	.word	0x00000000
        /*0050*/ 	.short	0x0000
        /*0052*/ 	.short	0x0000
        /*0054*/ 	.byte	0x00, 0xf5, 0x21, 0x00


	//----- nvinfo : EIATTR_SPARSE_MMA_MASK
	.align		4
.L_17:
        /*0058*/ 	.byte	0x03, 0x50
        /*005a*/ 	.short	0x0000


	//----- nvinfo : EIATTR_MAXREG_COUNT
	.align		4
        /*005c*/ 	.byte	0x03, 0x1b
        /*005e*/ 	.short	0x00ff


	//----- nvinfo : EIATTR_MERCURY_ISA_VERSION
	.align		4
        /*0060*/ 	.byte	0x03, 0x5f
        /*0062*/ 	.short	0x0101


	//----- nvinfo : EIATTR_VRC_CTA_INIT_COUNT
	.align		4
        /*0064*/ 	.byte	0x02, 0x4a
	.zero		1
	.zero		1


	//----- nvinfo : EIATTR_EXIT_INSTR_OFFSETS
	.align		4
        /*0068*/ 	.byte	0x04, 0x1c
        /*006a*/ 	.short	(.L_19 - .L_18)


	//   ....[0]....
.L_18:
        /*006c*/ 	.word	0x00000080


	//   ....[1]....
        /*0070*/ 	.word	0x00000950


	//----- nvinfo : EIATTR_CBANK_PARAM_SIZE
	.align		4
.L_19:
        /*0074*/ 	.byte	0x03, 0x19
        /*0076*/ 	.short	0x0020


	//----- nvinfo : EIATTR_PARAM_CBANK
	.align		4
        /*0078*/ 	.byte	0x04, 0x0a
        /*007a*/ 	.short	(.L_21 - .L_20)
	.align		4
.L_20:
        /*007c*/ 	.word	index@(.nv.constant0._Z22row_calculation_kernelPfS_S_ii)
        /*0080*/ 	.short	0x0380
        /*0082*/ 	.short	0x0020


	//----- nvinfo : EIATTR_SW_WAR
	.align		4
.L_21:
        /*0084*/ 	.byte	0x04, 0x36
        /*0086*/ 	.short	(.L_23 - .L_22)
.L_22:
        /*0088*/ 	.word	0x00000008
.L_23:


//--------------------- .nv.callgraph             --------------------------
	.section	.nv.callgraph,"",@"SHT_CUDA_CALLGRAPH"
	.align	4
	.sectionentsize	8
	.align		4
        /*0000*/ 	.word	0x00000000
	.align		4
        /*0004*/ 	.word	0xffffffff
	.align		4
        /*0008*/ 	.word	0x00000000
	.align		4
        /*000c*/ 	.word	0xfffffffe
	.align		4
        /*0010*/ 	.word	0x00000000
	.align		4
        /*0014*/ 	.word	0xfffffffd
	.align		4
        /*0018*/ 	.word	0x00000000
	.align		4
        /*001c*/ 	.word	0xfffffffc


//--------------------- .text._Z22row_calculation_kernelPfS_S_ii --------------------------
	.section	.text._Z22row_calculation_kernelPfS_S_ii,"ax",@progbits
	.align	128
        .global         _Z22row_calculation_kernelPfS_S_ii
        .type           _Z22row_calculation_kernelPfS_S_ii,@function
        .size           _Z22row_calculation_kernelPfS_S_ii,(.L_x_6 - _Z22row_calculation_kernelPfS_S_ii)
        .other          _Z22row_calculation_kernelPfS_S_ii,@"STO_CUDA_ENTRY STV_DEFAULT"
_Z22row_calculation_kernelPfS_S_ii:
.text._Z22row_calculation_kernelPfS_S_ii:
[----:B------:R-:W-:Y:S01]  /*0000*/  LDC R1, c[0x0][0x37c] ;  /* 0x0000df00ff017b82 */ /* 0x000fe20000000800 */
[----:B------:R-:W0:Y:S07]  /*0010*/  S2R R3, SR_TID.X ;  /* 0x0000000000037919 */ /* 0x000e2e0000002100 */
[----:B------:R-:W0:Y:S08]  /*0020*/  S2UR UR4, SR_CTAID.X ;  /* 0x00000000000479c3 */ /* 0x000e300000002500 */
[----:B------:R-:W0:Y:S08]  /*0030*/  LDC R2, c[0x0][0x360] ;  /* 0x0000d800ff027b82 */ /* 0x000e300000000800 */
[----:B------:R-:W1:Y:S01]  /*0040*/  LDC.64 R4, c[0x0][0x398] ;  /* 0x0000e600ff047b82 */ /* 0x000e620000000a00 */
[----:B0-----:R-:W-:Y:S01]  /*0050*/  IMAD R2, R2, UR4, R3 ;  /* 0x0000000402027c24 */ /* 0x001fe2000f8e0203 */
[----:B-1----:R-:W-:-:S04]  /*0060*/  ISETP.GE.AND P0, PT, R4, 0x1, PT ;  /* 0x000000010400780c */ /* 0x002fc80003f06270 */
[----:B------:R-:W-:-:S13]  /*0070*/  ISETP.GE.OR P0, PT, R2, R5, !P0 ;  /* 0x000000050200720c */ /* 0x000fda0004706670 */
[----:B------:R-:W-:Y:S05]  /*0080*/  @P0 EXIT ;  /* 0x000000000000094d */ /* 0x000fea0003800000 */
[----:B------:R-:W-:Y:S01]  /*0090*/  IADD3 R0, PT, PT, R4, -0x1, RZ ;  /* 0xffffffff04007810 */ /* 0x000fe20007ffe0ff */
[----:B------:R-:W-:Y:S02]  /*00a0*/  HFMA2 R5, -RZ, RZ, 0, 0 ;  /* 0x00000000ff057431 */ /* 0x000fe400000001ff */
[----:B------:R-:W-:Y:S01]  /*00b0*/  IMAD R2, R2, R4, RZ ;  /* 0x0000000402027224 */ /* 0x000fe200078e02ff */
[----:B------:R-:W-:Y:S01]  /*00c0*/  LOP3.LUT R3, R4, 0x7, RZ, 0xc0, !PT ;  /* 0x0000000704037812 */ /* 0x000fe200078ec0ff */
[----:B------:R-:W0:Y:S01]  /*00d0*/  LDCU.64 UR4, c[0x0][0x358] ;  /* 0x00006b00ff0477ac */ /* 0x000e220008000a00 */
[----:B------:R-:W-:Y:S02]  /*00e0*/  ISETP.GE.U32.AND P0, PT, R0, 0x7, PT ;  /* 0x000000070000780c */ /* 0x000fe40003f06070 */
[----:B------:R-:W-:-:S04]  /*00f0*/  LOP3.LUT R0, R4, 0x7ffffff8, RZ, 0xc0, !PT ;  /* 0x7ffffff804007812 */ /* 0x000fc800078ec0ff */
[----:B------:R-:W-:-:S07]  /*0100*/  IADD3 R4, PT, PT, -R0, RZ, RZ ;  /* 0x000000ff00047210 */ /* 0x000fce0007ffe1ff */
.L_x_4:
[----:B-1----:R-:W-:Y:S02]  /*0110*/  MOV R16, RZ ;  /* 0x000000ff00107202 */ /* 0x002fe40000000f00 */
[----:B------:R-:W-:Y:S01]  /*0120*/  MOV R6, RZ ;  /* 0x000000ff00067202 */ /* 0x000fe20000000f00 */
[----:B------:R-:W-:Y:S06]  /*0130*/  @!P0 BRA `(.L_x_0) ;  /* 0x0000000000f08947 */ /* 0x000fec0003800000 */
[----:B------:R-:W1:Y:S01]  /*0140*/  LDC R8, c[0x0][0x398] ;  /* 0x0000e600ff087b82 */ /* 0x000e620000000800 */
[----:B------:R-:W-:Y:S02]  /*0150*/  MOV R16, RZ ;  /* 0x000000ff00107202 */ /* 0x000fe40000000f00 */
[----:B------:R-:W-:Y:S02]  /*0160*/  MOV R9, R2 ;  /* 0x0000000200097202 */ /* 0x000fe40000000f00 */
[-C--:B------:R-:W-:Y:S02]  /*0170*/  MOV R7, R5.reuse ;  /* 0x0000000500077202 */ /* 0x080fe40000000f00 */
[----:B------:R-:W-:Y:S02]  /*0180*/  MOV R10, R4 ;  /* 0x00000004000a7202 */ /* 0x000fe40000000f00 */
[----:B-1----:R-:W-:Y:S01]  /*0190*/  IADD3 R11, PT, PT, R5, R8, RZ ;  /* 0x00000008050b7210 */ /* 0x002fe20007ffe0ff */
[C-C-:B------:R-:W-:Y:S01]  /*01a0*/  IMAD R25, R8.reuse, 0x3, R5.reuse ;  /* 0x0000000308197824 */ /* 0x140fe200078e0205 */
[CC--:B------:R-:W-:Y:S01]  /*01b0*/  LEA R6, R8.reuse, R5.reuse, 0x1 ;  /* 0x0000000508067211 */ /* 0x0c0fe200078e08ff */
[C-C-:B------:R-:W-:Y:S01]  /*01c0*/  IMAD R29, R8.reuse, 0x5, R5.reuse ;  /* 0x00000005081d7824 */ /* 0x140fe200078e0205 */
[C---:B------:R-:W-:Y:S01]  /*01d0*/  LEA R27, R8.reuse, R5, 0x2 ;  /* 0x00000005081b7211 */ /* 0x040fe200078e10ff */
[----:B------:R-:W-:-:S02]  /*01e0*/  IMAD R24, R8, 0x6, R5 ;  /* 0x0000000608187824 */ /* 0x000fc400078e0205 */
[----:B------:R-:W-:-:S07]  /*01f0*/  IMAD R26, R8, 0x7, R5 ;  /* 0x00000007081a7824 */ /* 0x000fce00078e0205 */
.L_x_1:
[----:B------:R-:W1:Y:S08]  /*0200*/  LDC.64 R14, c[0x0][0x388] ;  /* 0x0000e200ff0e7b82 */ /* 0x000e700000000a00 */
[----:B------:R-:W2:Y:S01]  /*0210*/  LDC.64 R12, c[0x0][0x380] ;  /* 0x0000e000ff0c7b82 */ /* 0x000ea20000000a00 */
[----:B-1----:R-:W-:-:S06]  /*0220*/  IMAD.WIDE.U32 R18, R7, 0x4, R14 ;  /* 0x0000000407127825 */ /* 0x002fcc00078e000e */
[----:B0-----:R-:W3:Y:S01]  /*0230*/  LDG.E R18, desc[UR4][R18.64] ;  /* 0x0000000412127981 */ /* 0x001ee2000c1e1900 */
[----:B--2---:R-:W-:-:S05]  /*0240*/  IMAD.WIDE R12, R9, 0x4, R12 ;  /* 0x00000004090c7825 */ /* 0x004fca00078e020c */
[----:B------:R-:W3:Y:S01]  /*0250*/  LDG.E R17, desc[UR4][R12.64] ;  /* 0x000000040c117981 */ /* 0x000ee2000c1e1900 */
[----:B------:R-:W-:-:S03]  /*0260*/  IMAD.WIDE.U32 R22, R11, 0x4, R14 ;  /* 0x000000040b167825 */ /* 0x000fc600078e000e */
[----:B------:R-:W2:Y:S01]  /*0270*/  LDG.E R19, desc[UR4][R12.64+0x8] ;  /* 0x000008040c137981 */ /* 0x000ea2000c1e1900 */
[----:B------:R-:W-:-:S03]  /*0280*/  IMAD.WIDE.U32 R20, R6, 0x4, R14 ;  /* 0x0000000406147825 */ /* 0x000fc600078e000e */
[----:B------:R-:W4:Y:S04]  /*0290*/  LDG.E R22, desc[UR4][R22.64] ;  /* 0x0000000416167981 */ /* 0x000f28000c1e1900 */
[----:B------:R-:W2:Y:S04]  /*02a0*/  LDG.E R20, desc[UR4][R20.64] ;  /* 0x0000000414147981 */ /* 0x000ea8000c1e1900 */
[----:B------:R-:W5:Y:S01]  /*02b0*/  LDG.E R23, desc[UR4][R12.64+0x10] ;  /* 0x000010040c177981 */ /* 0x000f62000c1e1900 */
[----:B---3--:R-:W-:-:S03]  /*02c0*/  FFMA R17, R17, R18, R16 ;  /* 0x0000001211117223 */ /* 0x008fc60000000010 */
[----:B------:R-:W4:Y:S02]  /*02d0*/  LDG.E R16, desc[UR4][R12.64+0x4] ;  /* 0x000004040c107981 */ /* 0x000f24000c1e1900 */
[----:B----4-:R-:W-:Y:S01]  /*02e0*/  FFMA R28, R16, R22, R17 ;  /* 0x00000016101c7223 */ /* 0x010fe20000000011 */
[----:B------:R-:W-:-:S04]  /*02f0*/  IMAD.WIDE.U32 R16, R25, 0x4, R14 ;  /* 0x0000000419107825 */ /* 0x000fc800078e000e */
[----:B--2---:R-:W-:Y:S01]  /*0300*/  FFMA R28, R19, R20, R28 ;  /* 0x00000014131c7223 */ /* 0x004fe2000000001c */
[--C-:B------:R-:W-:Y:S01]  /*0310*/  IMAD.WIDE.U32 R18, R27, 0x4, R14.reuse ;  /* 0x000000041b127825 */ /* 0x100fe200078e000e */
[----:B------:R-:W2:Y:S05]  /*0320*/  LDG.E R16, desc[UR4][R16.64] ;  /* 0x0000000410107981 */ /* 0x000eaa000c1e1900 */
[----:B------:R-:W5:Y:S04]  /*0330*/  LDG.E R18, desc[UR4][R18.64] ;  /* 0x0000000412127981 */ /* 0x000f68000c1e1900 */
[----:B------:R-:W2:Y:S01]  /*0340*/  LDG.E R17, desc[UR4][R12.64+0xc] ;  /* 0x00000c040c117981 */ /* 0x000ea2000c1e1900 */
[----:B------:R-:W-:-:S03]  /*0350*/  IMAD.WIDE.U32 R20, R29, 0x4, R14 ;  /* 0x000000041d147825 */ /* 0x000fc600078e000e */
[----:B------:R-:W3:Y:S04]  /*0360*/  LDG.E R19, desc[UR4][R12.64+0x1c] ;  /* 0x00001c040c137981 */ /* 0x000ee8000c1e1900 */
[----:B------:R-:W4:Y:S01]  /*0370*/  LDG.E R20, desc[UR4][R20.64] ;  /* 0x0000000414147981 */ /* 0x000f22000c1e1900 */
[----:B--2---:R-:W-:-:S03]  /*0380*/  FFMA R28, R17, R16, R28 ;  /* 0x00000010111c7223 */ /* 0x004fc6000000001c */
[----:B------:R-:W4:Y:S01]  /*0390*/  LDG.E R17, desc[UR4][R12.64+0x14] ;  /* 0x000014040c117981 */ /* 0x000f22000c1e1900 */
[----:B-----5:R-:W-:Y:S01]  /*03a0*/  FFMA R28, R23, R18, R28 ;  /* 0x00000012171c7223 */ /* 0x020fe2000000001c */
[--C-:B------:R-:W-:Y:S02]  /*03b0*/  IMAD.WIDE.U32 R22, R24, 0x4, R14.reuse ;  /* 0x0000000418167825 */ /* 0x100fe400078e000e */
[----:B------:R-:W2:Y:S02]  /*03c0*/  LDG.E R16, desc[UR4][R12.64+0x18] ;  /* 0x000018040c107981 */ /* 0x000ea4000c1e1900 */
[----:B------:R-:W-:Y:S02]  /*03d0*/  IMAD.WIDE.U32 R14, R26, 0x4, R14 ;  /* 0x000000041a0e7825 */ /* 0x000fe400078e000e */
[----:B------:R-:W2:Y:S04]  /*03e0*/  LDG.E R22, desc[UR4][R22.64] ;  /* 0x0000000416167981 */ /* 0x000ea8000c1e1900 */
[----:B------:R-:W3:Y:S01]  /*03f0*/  LDG.E R14, desc[UR4][R14.64] ;  /* 0x000000040e0e7981 */ /* 0x000ee2000c1e1900 */
[----:B------:R-:W-:-:S04]  /*0400*/  IADD3 R10, PT, PT, R10, 0x8, RZ ;  /* 0x000000080a0a7810 */ /* 0x000fc80007ffe0ff */
[----:B------:R-:W-:Y:S01]  /*0410*/  ISETP.NE.AND P1, PT, R10, RZ, PT ;  /* 0x000000ff0a00720c */ /* 0x000fe20003f25270 */
[C---:B------:R-:W-:Y:S01]  /*0420*/  IMAD R27, R8.reuse, 0x8, R27 ;  /* 0x00000008081b7824 */ /* 0x040fe200078e021b */
[C---:B------:R-:W-:Y:S02]  /*0430*/  LEA R11, R8.reuse, R11, 0x3 ;  /* 0x0000000b080b7211 */ /* 0x040fe400078e18ff */
[C---:B------:R-:W-:Y:S02]  /*0440*/  LEA R6, R8.reuse, R6, 0x3 ;  /* 0x0000000608067211 */ /* 0x040fe400078e18ff */
[C---:B------:R-:W-:Y:S02]  /*0450*/  LEA R25, R8.reuse, R25, 0x3 ;  /* 0x0000001908197211 */ /* 0x040fe400078e18ff */
[C---:B------:R-:W-:Y:S02]  /*0460*/  LEA R29, R8.reuse, R29, 0x3 ;  /* 0x0000001d081d7211 */ /* 0x040fe400078e18ff */
[----:B------:R-:W-:-:S02]  /*0470*/  LEA R24, R8, R24, 0x3 ;  /* 0x0000001808187211 */ /* 0x000fc400078e18ff */
[C---:B------:R-:W-:Y:S02]  /*0480*/  LEA R26, R8.reuse, R26, 0x3 ;  /* 0x0000001a081a7211 */ /* 0x040fe400078e18ff */
[----:B------:R-:W-:Y:S02]  /*0490*/  LEA R7, R8, R7, 0x3 ;  /* 0x0000000708077211 */ /* 0x000fe400078e18ff */
[----:B------:R-:W-:Y:S01]  /*04a0*/  IADD3 R9, PT, PT, R9, 0x8, RZ ;  /* 0x0000000809097810 */ /* 0x000fe20007ffe0ff */
[----:B----4-:R-:W-:-:S04]  /*04b0*/  FFMA R17, R17, R20, R28 ;  /* 0x0000001411117223 */ /* 0x010fc8000000001c */
[----:B--2---:R-:W-:-:S04]  /*04c0*/  FFMA R16, R16, R22, R17 ;  /* 0x0000001610107223 */ /* 0x004fc80000000011 */
[----:B---3--:R-:W-:Y:S01]  /*04d0*/  FFMA R16, R19, R14, R16 ;  /* 0x0000000e13107223 */ /* 0x008fe20000000010 */
[----:B------:R-:W-:Y:S06]  /*04e0*/  @P1 BRA `(.L_x_1) ;  /* 0xfffffffc00441947 */ /* 0x000fec000383ffff */
[----:B------:R-:W-:-:S07]  /*04f0*/  MOV R6, R0 ;  /* 0x0000000000067202 */ /* 0x000fce0000000f00 */
.L_x_0:
[----:B------:R-:W-:-:S13]  /*0500*/  ISETP.NE.AND P1, PT, R3, RZ, PT ;  /* 0x000000ff0300720c */ /* 0x000fda0003f25270 */
[----:B------:R-:W-:Y:S05]  /*0510*/  @!P1 BRA `(.L_x_2) ;  /* 0x0000000000ec9947 */ /* 0x000fea0003800000 */
[----:B------:R-:W1:Y:S01]  /*0520*/  LDC R7, c[0x0][0x398] ;  /* 0x0000e600ff077b82 */ /* 0x000e620000000800 */
[----:B------:R-:W-:-:S04]  /*0530*/  IADD3 R8, PT, PT, R3, -0x1, RZ ;  /* 0xffffffff03087810 */ /* 0x000fc80007ffe0ff */
[----:B------:R-:W-:Y:S02]  /*0540*/  ISETP.GE.U32.AND P1, PT, R8, 0x3, PT ;  /* 0x000000030800780c */ /* 0x000fe40003f26070 */
[----:B-1----:R-:W-:-:S11]  /*0550*/  LOP3.LUT P2, R20, R7, 0x3, RZ, 0xc0, !PT ;  /* 0x0000000307147812 */ /* 0x002fd6000784c0ff */
[----:B------:R-:W-:Y:S05]  /*0560*/  @!P1 BRA `(.L_x_3) ;  /* 0x0000000000689947 */ /* 0x000fea0003800000 */
[----:B------:R-:W1:Y:S01]  /*0570*/  LDC R22, c[0x0][0x398] ;  /* 0x0000e600ff167b82 */ /* 0x000e620000000800 */
[----:B------:R-:W-:-:S07]  /*0580*/  IADD3 R13, PT, PT, R2, R6, RZ ;  /* 0x00000006020d7210 */ /* 0x000fce0007ffe0ff */
[----:B------:R-:W2:Y:S08]  /*0590*/  LDC.64 R10, c[0x0][0x388] ;  /* 0x0000e200ff0a7b82 */ /* 0x000eb00000000a00 */
[----:B------:R-:W3:Y:S01]  /*05a0*/  LDC.64 R8, c[0x0][0x380] ;  /* 0x0000e000ff087b82 */ /* 0x000ee20000000a00 */
[----:B-1----:R-:W-:-:S04]  /*05b0*/  IMAD R19, R6, R22, R5 ;  /* 0x0000001606137224 */ /* 0x002fc800078e0205 */
[C---:B------:R-:W-:Y:S02]  /*05c0*/  IMAD.IADD R15, R19.reuse, 0x1, R22 ;  /* 0x00000001130f7824 */ /* 0x040fe400078e0216 */
[----:B--2---:R-:W-:-:S03]  /*05d0*/  IMAD.WIDE.U32 R18, R19, 0x4, R10 ;  /* 0x0000000413127825 */ /* 0x004fc600078e000a */
[----:B------:R-:W-:-:S03]  /*05e0*/  IADD3 R21, PT, PT, R15, R22, RZ ;  /* 0x000000160f157210 */ /* 0x000fc60007ffe0ff */
[----:B0-----:R-:W2:Y:S01]  /*05f0*/  LDG.E R19, desc[UR4][R18.64] ;  /* 0x0000000412137981 */ /* 0x001ea2000c1e1900 */
[----:B---3--:R-:W-:-:S04]  /*0600*/  IMAD.WIDE R8, R13, 0x4, R8 ;  /* 0x000000040d087825 */ /* 0x008fc800078e0208 */
[--C-:B------:R-:W-:Y:S01]  /*0610*/  IMAD.WIDE.U32 R12, R15, 0x4, R10.reuse ;  /* 0x000000040f0c7825 */ /* 0x100fe200078e000a */
[----:B------:R-:W2:Y:S03]  /*0620*/  LDG.E R17, desc[UR4][R8.64] ;  /* 0x0000000408117981 */ /* 0x000ea6000c1e1900 */
[C-C-:B------:R-:W-:Y:S01]  /*0630*/  IMAD.WIDE.U32 R14, R21.reuse, 0x4, R10.reuse ;  /* 0x00000004150e7825 */ /* 0x140fe200078e000a */
[----:B------:R-:W-:Y:S01]  /*0640*/  IADD3 R21, PT, PT, R21, R22, RZ ;  /* 0x0000001615157210 */ /* 0x000fe20007ffe0ff */
[----:B------:R-:W3:Y:S04]  /*0650*/  LDG.E R12, desc[UR4][R12.64] ;  /* 0x000000040c0c7981 */ /* 0x000ee8000c1e1900 */
[----:B------:R-:W3:Y:S01]  /*0660*/  LDG.E R22, desc[UR4][R8.64+0x4] ;  /* 0x0000040408167981 */ /* 0x000ee2000c1e1900 */
[----:B------:R-:W-:-:S03]  /*0670*/  IMAD.WIDE.U32 R10, R21, 0x4, R10 ;  /* 0x00000004150a7825 */ /* 0x000fc600078e000a */
[----:B------:R-:W4:Y:S04]  /*0680*/  LDG.E R14, desc[UR4][R14.64] ;  /* 0x000000040e0e7981 */ /* 0x000f28000c1e1900 */
[----:B------:R-:W4:Y:S04]  /*0690*/  LDG.E R24, desc[UR4][R8.64+0x8] ;  /* 0x0000080408187981 */ /* 0x000f28000c1e1900 */
[----:B------:R-:W5:Y:S04]  /*06a0*/  LDG.E R26, desc[UR4][R8.64+0xc] ;  /* 0x00000c04081a7981 */ /* 0x000f68000c1e1900 */
[----:B------:R-:W5:Y:S01]  /*06b0*/  LDG.E R10, desc[UR4][R10.64] ;  /* 0x000000040a0a7981 */ /* 0x000f62000c1e1900 */
[----:B------:R-:W-:Y:S01]  /*06c0*/  IADD3 R6, PT, PT, R6, 0x4, RZ ;  /* 0x0000000406067810 */ /* 0x000fe20007ffe0ff */
[----:B--2---:R-:W-:-:S04]  /*06d0*/  FFMA R17, R17, R19, R16 ;  /* 0x0000001311117223 */ /* 0x004fc80000000010 */
[----:B---3--:R-:W-:-:S04]  /*06e0*/  FFMA R17, R22, R12, R17 ;  /* 0x0000000c16117223 */ /* 0x008fc80000000011 */
[----:B----4-:R-:W-:-:S04]  /*06f0*/  FFMA R17, R24, R14, R17 ;  /* 0x0000000e18117223 */ /* 0x010fc80000000011 */
[----:B-----5:R-:W-:-:S07]  /*0700*/  FFMA R16, R26, R10, R17 ;  /* 0x0000000a1a107223 */ /* 0x020fce0000000011 */
.L_x_3:
[----:B------:R-:W-:Y:S05]  /*0710*/  @!P2 BRA `(.L_x_2) ;  /* 0x00000000006ca947 */ /* 0x000fea0003800000 */
[----:B------:R-:W1:Y:S01]  /*0720*/  LDC.64 R18, c[0x0][0x388] ;  /* 0x0000e200ff127b82 */ /* 0x000e620000000a00 */
[----:B------:R-:W-:Y:S02]  /*0730*/  ISETP.NE.AND P1, PT, R20, 0x1, PT ;  /* 0x000000011400780c */ /* 0x000fe40003f25270 */
[----:B------:R-:W-:-:S04]  /*0740*/  LOP3.LUT R12, R7, 0x1, RZ, 0xc0, !PT ;  /* 0x00000001070c7812 */ /* 0x000fc800078ec0ff */
[----:B------:R-:W-:Y:S01]  /*0750*/  ISETP.NE.U32.AND P2, PT, R12, 0x1, PT ;  /* 0x000000010c00780c */ /* 0x000fe20003f45070 */
[----:B------:R-:W2:Y:S06]  /*0760*/  LDC.64 R14, c[0x0][0x380] ;  /* 0x0000e000ff0e7b82 */ /* 0x000eac0000000a00 */
[----:B------:R-:W-:Y:S01]  /*0770*/  @P1 IMAD R12, R6, R7, R5 ;  /* 0x00000007060c1224 */ /* 0x000fe200078e0205 */
[----:B------:R-:W-:Y:S01]  /*0780*/  @P1 IADD3 R17, PT, PT, R2, R6, RZ ;  /* 0x0000000602111210 */ /* 0x000fe20007ffe0ff */
[----:B------:R-:W3:Y:S01]  /*0790*/  LDC.64 R8, c[0x0][0x380] ;  /* 0x0000e000ff087b82 */ /* 0x000ee20000000a00 */
[----:B------:R-:W-:-:S02]  /*07a0*/  @P1 IADD3 R6, PT, PT, R6, 0x2, RZ ;  /* 0x0000000206061810 */ /* 0x000fc40007ffe0ff */
[----:B------:R-:W-:-:S03]  /*07b0*/  @P1 IADD3 R21, PT, PT, R12, R7, RZ ;  /* 0x000000070c151210 */ /* 0x000fc60007ffe0ff */
[----:B------:R-:W-:Y:S02]  /*07c0*/  @!P2 IMAD R7, R6, R7, R5 ;  /* 0x000000070607a224 */ /* 0x000fe400078e0205 */
[----:B------:R-:W4:Y:S01]  /*07d0*/  LDC.64 R10, c[0x0][0x388] ;  /* 0x0000e200ff0a7b82 */ /* 0x000f220000000a00 */
[----:B-1----:R-:W-:-:S04]  /*07e0*/  @P1 IMAD.WIDE.U32 R12, R12, 0x4, R18 ;  /* 0x000000040c0c1825 */ /* 0x002fc800078e0012 */
[----:B------:R-:W-:Y:S02]  /*07f0*/  @P1 IMAD.WIDE.U32 R18, R21, 0x4, R18 ;  /* 0x0000000415121825 */ /* 0x000fe400078e0012 */
[----:B0-----:R-:W5:Y:S02]  /*0800*/  @P1 LDG.E R12, desc[UR4][R12.64] ;  /* 0x000000040c0c1981 */ /* 0x001f64000c1e1900 */
[----:B--2---:R-:W-:Y:S01]  /*0810*/  @P1 IMAD.WIDE R14, R17, 0x4, R14 ;  /* 0x00000004110e1825 */ /* 0x004fe200078e020e */
[----:B------:R-:W-:Y:S01]  /*0820*/  @!P2 IADD3 R17, PT, PT, R2, R6, RZ ;  /* 0x000000060211a210 */ /* 0x000fe20007ffe0ff */
[----:B------:R-:W2:Y:S04]  /*0830*/  @P1 LDG.E R18, desc[UR4][R18.64] ;  /* 0x0000000412121981 */ /* 0x000ea8000c1e1900 */
[----:B------:R-:W5:Y:S01]  /*0840*/  @P1 LDG.E R21, desc[UR4][R14.64] ;  /* 0x000000040e151981 */ /* 0x000f62000c1e1900 */
[----:B---3--:R-:W-:-:S03]  /*0850*/  @!P2 IMAD.WIDE R8, R17, 0x4, R8 ;  /* 0x000000041108a825 */ /* 0x008fc600078e0208 */
[----:B------:R-:W2:Y:S04]  /*0860*/  @P1 LDG.E R6, desc[UR4][R14.64+0x4] ;  /* 0x000004040e061981 */ /* 0x000ea8000c1e1900 */
[----:B------:R-:W3:Y:S01]  /*0870*/  @!P2 LDG.E R9, desc[UR4][R8.64] ;  /* 0x000000040809a981 */ /* 0x000ee2000c1e1900 */
[----:B----4-:R-:W-:-:S06]  /*0880*/  @!P2 IMAD.WIDE.U32 R10, R7, 0x4, R10 ;  /* 0x00000004070aa825 */ /* 0x010fcc00078e000a */
[----:B------:R-:W3:Y:S01]  /*0890*/  @!P2 LDG.E R10, desc[UR4][R10.64] ;  /* 0x000000040a0aa981 */ /* 0x000ee2000c1e1900 */
[----:B-----5:R-:W-:-:S04]  /*08a0*/  @P1 FFMA R21, R21, R12, R16 ;  /* 0x0000000c15151223 */ /* 0x020fc80000000010 */
[----:B--2---:R-:W-:-:S04]  /*08b0*/  @P1 FFMA R16, R6, R18, R21 ;  /* 0x0000001206101223 */ /* 0x004fc80000000015 */
[----:B---3--:R-:W-:-:S07]  /*08c0*/  @!P2 FFMA R16, R9, R10, R16 ;  /* 0x0000000a0910a223 */ /* 0x008fce0000000010 */
.L_x_2:
[----:B------:R-:W1:Y:S01]  /*08d0*/  LDCU UR6, c[0x0][0x398] ;  /* 0x00007300ff0677ac */ /* 0x000e620008000800 */
[----:B------:R-:W2:Y:S01]  /*08e0*/  LDC.64 R6, c[0x0][0x390] ;  /* 0x0000e400ff067b82 */ /* 0x000ea20000000a00 */
[----:B------:R-:W-:Y:S02]  /*08f0*/  IADD3 R9, PT, PT, R2, R5, RZ ;  /* 0x0000000502097210 */ /* 0x000fe40007ffe0ff */
[----:B------:R-:W-:-:S04]  /*0900*/  IADD3 R5, PT, PT, R5, 0x1, RZ ;  /* 0x0000000105057810 */ /* 0x000fc80007ffe0ff */
[----:B-1----:R-:W-:Y:S01]  /*0910*/  ISETP.NE.AND P1, PT, R5, UR6, PT ;  /* 0x0000000605007c0c */ /* 0x002fe2000bf25270 */
[----:B--2---:R-:W-:-:S05]  /*0920*/  IMAD.WIDE R6, R9, 0x4, R6 ;  /* 0x0000000409067825 */ /* 0x004fca00078e0206 */
[----:B0-----:R1:W-:Y:S07]  /*0930*/  STG.E desc[UR4][R6.64], R16 ;  /* 0x0000001006007986 */ /* 0x0013ee000c101904 */
[----:B------:R-:W-:Y:S05]  /*0940*/  @P1 BRA `(.L_x_4) ;  /* 0xfffffff400f01947 */ /* 0x000fea000383ffff */
[----:B------:R-:W-:Y:S05]  /*0950*/  EXIT ;  /* 0x000000000000794d */ /* 0x000fea0003800000 */
.L_x_5:
[----:B------:R-:W-:-:S00]  /*0960*/  BRA `(.L_x_5) ;  /* 0xfffffffc00fc7947 */ /* 0x000fc0000383ffff */
[----:B------:R-:W-:-:S00]  /*0970*/  NOP ;  /* 0x0000000000007918 */ /* 0x000fc00000000000 */
        /* <DEDUP_REMOVED lines=8> */
.L_x_6:


//--------------------- .nv.shared.reserved.0     --------------------------
	.section	.nv.shared.reserved.0,"aw",@nobits
	.weak		__nv_reservedSMEM_offset_0_alias
	.size		__nv_reservedSMEM_offset_0_alias, 0, 64
	.other		__nv_reservedSMEM_offset_0_alias,@"STO_CUDA_RESERVED_SHARED STV_DEFAULT"
__nv_reservedSMEM_offset_0_alias:
	.zero		0
	.zero		64


//--------------------- .nv.constant0._Z22row_calculation_kernelPfS_S_ii --------------------------
	.section	.nv.constant0._Z22row_calculation_kernelPfS_S_ii,"a",@progbits
	.sectionflags	@""
	.align	4
.nv.constant0._Z22row_calculation_kernelPfS_S_ii:
	.zero		928


//--------------------- SYMBOLS --------------------------

	.type		.nv.reservedSmem.offset0,@object
	.size		.nv.reservedSmem.offset0,0x4
